//
// Generated by NVIDIA NVVM Compiler
//
// Compiler Build ID: CL-36424714
// Cuda compilation tools, release 13.0, V13.0.88
// Based on NVVM 20.0.0
//

.version 9.0
.target sm_100
.address_size 64

	// .globl	_Z15readonly_float4P6float4mPjS1_S1_S1_

.visible .entry _Z15readonly_float4P6float4mPjS1_S1_S1_(
	.param .u64 .ptr .align 1 _Z15readonly_float4P6float4mPjS1_S1_S1__param_0,
	.param .u64 _Z15readonly_float4P6float4mPjS1_S1_S1__param_1,
	.param .u64 .ptr .align 1 _Z15readonly_float4P6float4mPjS1_S1_S1__param_2,
	.param .u64 .ptr .align 1 _Z15readonly_float4P6float4mPjS1_S1_S1__param_3,
	.param .u64 .ptr .align 1 _Z15readonly_float4P6float4mPjS1_S1_S1__param_4,
	.param .u64 .ptr .align 1 _Z15readonly_float4P6float4mPjS1_S1_S1__param_5
)
{
	.reg .pred 	%p<9>;
	.reg .b32 	%r<6>;
	.reg .b32 	%f<9>;
	.reg .b64 	%rd<7>;

	ld.param.u64 	%rd3, [_Z15readonly_float4P6float4mPjS1_S1_S1__param_0];
	ld.param.u64 	%rd4, [_Z15readonly_float4P6float4mPjS1_S1_S1__param_1];
	mov.u32 	%r1, %tid.x;
	mov.u32 	%r2, %ctaid.x;
	mov.u32 	%r3, %ntid.x;
	mad.lo.s32 	%r4, %r2, %r3, %r1;
	cvt.u64.u32 	%rd1, %r4;
	setp.le.u64 	%p1, %rd4, %rd1;
	@%p1 bra 	$L__BB0_3;
	cvta.to.global.u64 	%rd5, %rd3;
	shl.b64 	%rd6, %rd1, 4;
	add.s64 	%rd2, %rd5, %rd6;
	ld.global.v4.f32 	{%f1, %f2, %f3, %f4}, [%rd2];
	setp.neu.f32 	%p2, %f1, 0f3F800000;
	setp.neu.f32 	%p3, %f2, 0f3F800000;
	and.pred  	%p4, %p2, %p3;
	setp.neu.f32 	%p5, %f3, 0f3F800000;
	and.pred  	%p6, %p4, %p5;
	setp.neu.f32 	%p7, %f4, 0f3F800000;
	and.pred  	%p8, %p6, %p7;
	@%p8 bra 	$L__BB0_3;
	mov.b32 	%r5, 1065353216;
	st.global.u32 	[%rd2], %r5;
$L__BB0_3:
	ret;

}
	// .globl	_Z26readonly_gridstride_float4P6float4m
.visible .entry _Z26readonly_gridstride_float4P6float4m(
	.param .u64 .ptr .align 1 _Z26readonly_gridstride_float4P6float4m_param_0,
	.param .u64 _Z26readonly_gridstride_float4P6float4m_param_1
)
{
	.reg .pred 	%p<4>;
	.reg .b32 	%r<8>;
	.reg .b32 	%f<2>;
	.reg .b64 	%rd<11>;

	ld.param.u64 	%rd7, [_Z26readonly_gridstride_float4P6float4m_param_0];
	ld.param.u64 	%rd8, [_Z26readonly_gridstride_float4P6float4m_param_1];
	mov.u32 	%r2, %tid.x;
	mov.u32 	%r3, %ctaid.x;
	mov.u32 	%r1, %ntid.x;
	mad.lo.s32 	%r4, %r3, %r1, %r2;
	cvt.u64.u32 	%rd10, %r4;
	setp.le.u64 	%p1, %rd8, %rd10;
	@%p1 bra 	$L__BB1_5;
	mov.u32 	%r5, %nctaid.x;
	mul.lo.s32 	%r6, %r1, %r5;
	cvt.u64.u32 	%rd2, %r6;
	cvta.to.global.u64 	%rd3, %rd7;
$L__BB1_2:
	shl.b64 	%rd9, %rd10, 4;
	add.s64 	%rd5, %rd3, %rd9;
	ld.global.f32 	%f1, [%rd5];
	setp.neu.f32 	%p2, %f1, 0f3F800000;
	@%p2 bra 	$L__BB1_4;
	mov.b32 	%r7, 1065353216;
	st.global.u32 	[%rd5], %r7;
$L__BB1_4:
	add.s64 	%rd10, %rd10, %rd2;
	setp.lt.u64 	%p3, %rd10, %rd8;
	@%p3 bra 	$L__BB1_2;
$L__BB1_5:
	ret;

}


// ===== COMPILED SASS (sm_100) =====

	.target	sm_100

	.elftype	@"ET_EXEC"


//--------------------- .note.nv.tkinfo           --------------------------
	.section	.note.nv.tkinfo,"",@"SHT_NOTE"
	.sectionflags	@"SHF_NOTE_NV_TKINFO"
	.tkinfo
        /*0018*/ 	.word	0x00000002
        /*0030*/ 	.string	""
        /*0030*/ 	.string	"ptxas"
        /*0030*/ 	.string	"Cuda compilation tools, release 13.0, V13.0.88"
        /*0030*/ 	.string	"Build cuda_13.0.r13.0/compiler.36424714_0"
        /*0030*/ 	.string	"-arch sm_100 -m 64 "



//--------------------- .note.nv.cuinfo           --------------------------
	.section	.note.nv.cuinfo,"",@"SHT_NOTE"
	.sectionflags	@"SHF_NOTE_NV_CUINFO"
        /*0018*/ 	.short	0x0002
        /*001a*/ 	.short	0x0064
        /*001c*/ 	.short	0x0082
	.zero		2


//--------------------- .nv.info                  --------------------------
	.section	.nv.info,"",@"SHT_CUDA_INFO"
	.align	4


	//----- nvinfo : EIATTR_REGCOUNT
	.align		4
        /*0000*/ 	.byte	0x04, 0x2f
        /*0002*/ 	.short	(.L_1 - .L_0)
	.align		4
.L_0:
        /*0004*/ 	.word	index@(_Z15readonly_float4P6float4mPjS1_S1_S1_)
        /*0008*/ 	.word	0x0000000a


	//----- nvinfo : EIATTR_FRAME_SIZE
	.align		4
.L_1:
        /*000c*/ 	.byte	0x04, 0x11
        /*000e*/ 	.short	(.L_3 - .L_2)
	.align		4
.L_2:
        /*0010*/ 	.word	index@(_Z15readonly_float4P6float4mPjS1_S1_S1_)
        /*0014*/ 	.word	0x00000000


	//----- nvinfo : EIATTR_REGCOUNT
	.align		4
.L_3:
        /*0018*/ 	.byte	0x04, 0x2f
        /*001a*/ 	.short	(.L_5 - .L_4)
	.align		4
.L_4:
        /*001c*/ 	.word	index@(_Z26readonly_gridstride_float4P6float4m)
        /*0020*/ 	.word	0x0000000a


	//----- nvinfo : EIATTR_FRAME_SIZE
	.align		4
.L_5:
        /*0024*/ 	.byte	0x04, 0x11
        /*0026*/ 	.short	(.L_7 - .L_6)
	.align		4
.L_6:
        /*0028*/ 	.word	index@(_Z26readonly_gridstride_float4P6float4m)
        /*002c*/ 	.word	0x00000000


	//----- nvinfo : EIATTR_MIN_STACK_SIZE
	.align		4
.L_7:
        /*0030*/ 	.byte	0x04, 0x12
        /*0032*/ 	.short	(.L_9 - .L_8)
	.align		4
.L_8:
        /*0034*/ 	.word	index@(_Z26readonly_gridstride_float4P6float4m)
        /*0038*/ 	.word	0x00000000


	//----- nvinfo : EIATTR_MIN_STACK_SIZE
	.align		4
.L_9:
        /*003c*/ 	.byte	0x04, 0x12
        /*003e*/ 	.short	(.L_11 - .L_10)
	.align		4
.L_10:
        /*0040*/ 	.word	index@(_Z15readonly_float4P6float4mPjS1_S1_S1_)
        /*0044*/ 	.word	0x00000000
.L_11:


//--------------------- .nv.compat                --------------------------
	.section	.nv.compat,"",@"SHT_CUDA_COMPAT_INFO"
	.align	4
        /*0000*/ 	.byte	0x02, 0x09, 0x00, 0x00, 0x02, 0x02, 0x01, 0x00, 0x02, 0x05, 0x05, 0x00, 0x03, 0x07, 0x01, 0x01
        /*0010*/ 	.byte	0x02, 0x03, 0x00, 0x00, 0x02, 0x06, 0x01, 0x00, 0x04, 0x0b, 0x08, 0x00, 0x01, 0x00, 0x00, 0x00
        /*0020*/ 	.byte	0x00, 0x00, 0x00, 0x00


//--------------------- .nv.info._Z26readonly_gridstride_float4P6float4m --------------------------
	.section	.nv.info._Z26readonly_gridstride_float4P6float4m,"",@"SHT_CUDA_INFO"
	.sectionflags	@""
	.align	4


	//----- nvinfo : EIATTR_CUDA_API_VERSION
	.align		4
        /*0000*/ 	.byte	0x04, 0x37
        /*0002*/ 	.short	(.L_13 - .L_12)
.L_12:
        /*0004*/ 	.word	0x00000082


	//----- nvinfo : EIATTR_KPARAM_INFO
	.align		4
.L_13:
        /*0008*/ 	.byte	0x04, 0x17
        /*000a*/ 	.short	(.L_15 - .L_14)
.L_14:
        /*000c*/ 	.word	0x00000000
        /*0010*/ 	.short	0x0001
        /*0012*/ 	.short	0x0008
        /*0014*/ 	.byte	0x00, 0xf0, 0x21, 0x00


	//----- nvinfo : EIATTR_KPARAM_INFO
	.align		4
.L_15:
        /*0018*/ 	.byte	0x04, 0x17
        /*001a*/ 	.short	(.L_17 - .L_16)
.L_16:
        /*001c*/ 	.word	0x00000000
        /*0020*/ 	.short	0x0000
        /*0022*/ 	.short	0x0000
        /*0024*/ 	.byte	0x00, 0xf5, 0x21, 0x00


	//----- nvinfo : EIATTR_SPARSE_MMA_MASK
	.align		4
.L_17:
        /*0028*/ 	.byte	0x03, 0x50
        /*002a*/ 	.short	0x0000


	//----- nvinfo : EIATTR_MAXREG_COUNT
	.align		4
        /*002c*/ 	.byte	0x03, 0x1b
        /*002e*/ 	.short	0x00ff


	//----- nvinfo : EIATTR_MERCURY_ISA_VERSION
	.align		4
        /*0030*/ 	.byte	0x03, 0x5f
        /*0032*/ 	.short	0x0101


	//----- nvinfo : EIATTR_VRC_CTA_INIT_COUNT
	.align		4
        /*0034*/ 	.byte	0x02, 0x4a
	.zero		1
	.zero		1


	//----- nvinfo : EIATTR_EXIT_INSTR_OFFSETS
	.align		4
        /*0038*/ 	.byte	0x04, 0x1c
        /*003a*/ 	.short	(.L_19 - .L_18)


	//   ....[0]....
.L_18:
        /*003c*/ 	.word	0x00000080


	//   ....[1]....
        /*0040*/ 	.word	0x000001a0


	//----- nvinfo : EIATTR_CRS_STACK_SIZE
	.align		4
.L_19:
        /*0044*/ 	.byte	0x04, 0x1e
        /*0046*/ 	.short	(.L_21 - .L_20)
.L_20:
        /*0048*/ 	.word	0x00000000


	//----- nvinfo : EIATTR_CBANK_PARAM_SIZE
	.align		4
.L_21:
        /*004c*/ 	.byte	0x03, 0x19
        /*004e*/ 	.short	0x0010


	//----- nvinfo : EIATTR_PARAM_CBANK
	.align		4
        /*0050*/ 	.byte	0x04, 0x0a
        /*0052*/ 	.short	(.L_23 - .L_22)
	.align		4
.L_22:
        /*0054*/ 	.word	index@(.nv.constant0._Z26readonly_gridstride_float4P6float4m)
        /*0058*/ 	.short	0x0380
        /*005a*/ 	.short	0x0010


	//----- nvinfo : EIATTR_SW_WAR
	.align		4
.L_23:
        /*005c*/ 	.byte	0x04, 0x36
        /*005e*/ 	.short	(.L_25 - .L_24)
.L_24:
        /*0060*/ 	.word	0x00000008
.L_25:


//--------------------- .nv.info._Z15readonly_float4P6float4mPjS1_S1_S1_ --------------------------
	.section	.nv.info._Z15readonly_float4P6float4mPjS1_S1_S1_,"",@"SHT_CUDA_INFO"
	.sectionflags	@""
	.align	4


	//----- nvinfo : EIATTR_CUDA_API_VERSION
	.align		4
        /*0000*/ 	.byte	0x04, 0x37
        /*0002*/ 	.short	(.L_27 - .L_26)
.L_26:
        /*0004*/ 	.word	0x00000082


	//----- nvinfo : EIATTR_KPARAM_INFO
	.align		4
.L_27:
        /*0008*/ 	.byte	0x04, 0x17
        /*000a*/ 	.short	(.L_29 - .L_28)
.L_28:
        /*000c*/ 	.word	0x00000000
        /*0010*/ 	.short	0x0005
        /*0012*/ 	.short	0x0028
        /*0014*/ 	.byte	0x00, 0xf5, 0x21, 0x00


	//----- nvinfo : EIATTR_KPARAM_INFO
	.align		4
.L_29:
        /*0018*/ 	.byte	0x04, 0x17
        /*001a*/ 	.short	(.L_31 - .L_30)
.L_30:
        /*001c*/ 	.word	0x00000000
        /*0020*/ 	.short	0x0004
        /*0022*/ 	.short	0x0020
        /*0024*/ 	.byte	0x00, 0xf5, 0x21, 0x00


	//----- nvinfo : EIATTR_KPARAM_INFO
	.align		4
.L_31:
        /*0028*/ 	.byte	0x04, 0x17
        /*002a*/ 	.short	(.L_33 - .L_32)
.L_32:
        /*002c*/ 	.word	0x00000000
        /*0030*/ 	.short	0x0003
        /*0032*/ 	.short	0x0018
        /*0034*/ 	.byte	0x00, 0xf5, 0x21, 0x00


	//----- nvinfo : EIATTR_KPARAM_INFO
	.align		4
.L_33:
        /*0038*/ 	.byte	0x04, 0x17
        /*003a*/ 	.short	(.L_35 - .L_34)
.L_34:
        /*003c*/ 	.word	0x00000000
        /*0040*/ 	.short	0x0002
        /*0042*/ 	.short	0x0010
        /*0044*/ 	.byte	0x00, 0xf5, 0x21, 0x00


	//----- nvinfo : EIATTR_KPARAM_INFO
	.align		4
.L_35:
        /*0048*/ 	.byte	0x04, 0x17
        /*004a*/ 	.short	(.L_37 - .L_36)
.L_36:
        /*004c*/ 	.word	0x00000000
        /*0050*/ 	.short	0x0001
        /*0052*/ 	.short	0x0008
        /*0054*/ 	.byte	0x00, 0xf0, 0x21, 0x00


	//----- nvinfo : EIATTR_KPARAM_INFO
	.align		4
.L_37:
        /*0058*/ 	.byte	0x04, 0x17
        /*005a*/ 	.short	(.L_39 - .L_38)
.L_38:
        /*005c*/ 	.word	0x00000000
        /*0060*/ 	.short	0x0000
        /*0062*/ 	.short	0x0000
        /*0064*/ 	.byte	0x00, 0xf5, 0x21, 0x00


	//----- nvinfo : EIATTR_SPARSE_MMA_MASK
	.align		4
.L_39:
        /*0068*/ 	.byte	0x03, 0x50
        /*006a*/ 	.short	0x0000


	//----- nvinfo : EIATTR_MAXREG_COUNT
	.align		4
        /*006c*/ 	.byte	0x03, 0x1b
        /*006e*/ 	.short	0x00ff


	//----- nvinfo : EIATTR_MERCURY_ISA_VERSION
	.align		4
        /*0070*/ 	.byte	0x03, 0x5f
        /*0072*/ 	.short	0x0101


	//----- nvinfo : EIATTR_VRC_CTA_INIT_COUNT
	.align		4
        /*0074*/ 	.byte	0x02, 0x4a
	.zero		1
	.zero		1


	//----- nvinfo : EIATTR_EXIT_INSTR_OFFSETS
	.align		4
        /*0078*/ 	.byte	0x04, 0x1c
        /*007a*/ 	.short	(.L_41 - .L_40)


	//   ....[0]....
.L_40:
        /*007c*/ 	.word	0x00000080


	//   ....[1]....
        /*0080*/ 	.word	0x00000120


	//   ....[2]....
        /*0084*/ 	.word	0x00000150


	//----- nvinfo : EIATTR_CBANK_PARAM_SIZE
	.align		4
.L_41:
        /*0088*/ 	.byte	0x03, 0x19
        /*008a*/ 	.short	0x0030


	//----- nvinfo : EIATTR_PARAM_CBANK
	.align		4
        /*008c*/ 	.byte	0x04, 0x0a
        /*008e*/ 	.short	(.L_43 - .L_42)
	.align		4
.L_42:
        /*0090*/ 	.word	index@(.nv.constant0._Z15readonly_float4P6float4mPjS1_S1_S1_)
        /*0094*/ 	.short	0x0380
        /*0096*/ 	.short	0x0030


	//----- nvinfo : EIATTR_SW_WAR
	.align		4
.L_43:
        /*0098*/ 	.byte	0x04, 0x36
        /*009a*/ 	.short	(.L_45 - .L_44)
.L_44:
        /*009c*/ 	.word	0x00000008
.L_45:


//--------------------- .nv.callgraph             --------------------------
	.section	.nv.callgraph,"",@"SHT_CUDA_CALLGRAPH"
	.align	4
	.sectionentsize	8
	.align		4
        /*0000*/ 	.word	0x00000000
	.align		4
        /*0004*/ 	.word	0xffffffff
	.align		4
        /*0008*/ 	.word	0x00000000
	.align		4
        /*000c*/ 	.word	0xfffffffe
	.align		4
        /*0010*/ 	.word	0x00000000
	.align		4
        /*0014*/ 	.word	0xfffffffd
	.align		4
        /*0018*/ 	.word	0x00000000
	.align		4
        /*001c*/ 	.word	0xfffffffc


//--------------------- .text._Z26readonly_gridstride_float4P6float4m --------------------------
	.section	.text._Z26readonly_gridstride_float4P6float4m,"ax",@progbits
	.align	128
        .global         _Z26readonly_gridstride_float4P6float4m
        .type           _Z26readonly_gridstride_float4P6float4m,@function
        .size           _Z26readonly_gridstride_float4P6float4m,(.L_x_3 - _Z26readonly_gridstride_float4P6float4m)
        .other          _Z26readonly_gridstride_float4P6float4m,@"STO_CUDA_ENTRY STV_DEFAULT"
_Z26readonly_gridstride_float4P6float4m:
.text._Z26readonly_gridstride_float4P6float4m:
[----:B------:R-:W-:Y:S01]  /*0000*/  LDC R1, c[0x0][0x37c] ;  /* 0x0000df00ff017b82 */ /* 0x000fe20000000800 */
[----:B------:R-:W0:Y:S07]  /*0010*/  S2R R0, SR_TID.X ;  /* 0x0000000000007919 */ /* 0x000e2e0000002100 */
[----:B------:R-:W0:Y:S01]  /*0020*/  S2UR UR4, SR_CTAID.X ;  /* 0x00000000000479c3 */ /* 0x000e220000002500 */
[----:B------:R-:W1:Y:S07]  /*0030*/  LDCU.64 UR6, c[0x0][0x388] ;  /* 0x00007100ff0677ac */ /* 0x000e6e0008000a00 */
[----:B------:R-:W0:Y:S02]  /*0040*/  LDC R3, c[0x0][0x360] ;  /* 0x0000d800ff037b82 */ /* 0x000e240000000800 */
[----:B0-----:R-:W-:-:S05]  /*0050*/  IMAD R0, R3, UR4, R0 ;  /* 0x0000000403007c24 */ /* 0x001fca000f8e0200 */
[----:B-1----:R-:W-:-:S04]  /*0060*/  ISETP.GE.U32.AND P0, PT, R0, UR6, PT ;  /* 0x0000000600007c0c */ /* 0x002fc8000bf06070 */
[----:B------:R-:W-:-:S13]  /*0070*/  ISETP.GE.U32.AND.EX P0, PT, RZ, UR7, PT, P0 ;  /* 0x00000007ff007c0c */ /* 0x000fda000bf06100 */
[----:B------:R-:W-:Y:S05]  /*0080*/  @P0 EXIT ;  /* 0x000000000000094d */ /* 0x000fea0003800000 */
[----:B------:R-:W0:Y:S01]  /*0090*/  LDCU UR4, c[0x0][0x370] ;  /* 0x00006e00ff0477ac */ /* 0x000e220008000800 */
[----:B------:R-:W-:Y:S02]  /*00a0*/  IMAD.MOV.U32 R5, RZ, RZ, R0 ;  /* 0x000000ffff057224 */ /* 0x000fe400078e0000 */
[----:B------:R-:W-:Y:S01]  /*00b0*/  IMAD.MOV.U32 R4, RZ, RZ, RZ ;  /* 0x000000ffff047224 */ /* 0x000fe200078e00ff */
[----:B------:R-:W1:Y:S01]  /*00c0*/  LDCU.64 UR6, c[0x0][0x358] ;  /* 0x00006b00ff0677ac */ /* 0x000e620008000a00 */
[----:B------:R-:W2:Y:S01]  /*00d0*/  LDCU.128 UR8, c[0x0][0x380] ;  /* 0x00007000ff0877ac */ /* 0x000ea20008000c00 */
[----:B0-----:R-:W-:-:S07]  /*00e0*/  IMAD R0, R3, UR4, RZ ;  /* 0x0000000403007c24 */ /* 0x001fce000f8e02ff */
.L_x_0:
[----:B--2---:R-:W-:-:S04]  /*00f0*/  LEA R2, P0, R5, UR8, 0x4 ;  /* 0x0000000805027c11 */ /* 0x004fc8000f8020ff */
[----:B------:R-:W-:-:S05]  /*0100*/  LEA.HI.X R3, R5, UR9, R4, 0x4, P0 ;  /* 0x0000000905037c11 */ /* 0x000fca00080f2404 */
[----:B-1----:R-:W2:Y:S02]  /*0110*/  LDG.E R6, desc[UR6][R2.64] ;  /* 0x0000000602067981 */ /* 0x002ea4000c1e1900 */
[----:B--2---:R-:W-:-:S13]  /*0120*/  FSETP.NEU.AND P0, PT, R6, 1, PT ;  /* 0x3f8000000600780b */ /* 0x004fda0003f0d000 */
[----:B------:R-:W-:-:S05]  /*0130*/  @!P0 IMAD.MOV.U32 R7, RZ, RZ, 0x3f800000 ;  /* 0x3f800000ff078424 */ /* 0x000fca00078e00ff */
[----:B------:R0:W-:Y:S01]  /*0140*/  @!P0 STG.E desc[UR6][R2.64], R7 ;  /* 0x0000000702008986 */ /* 0x0001e2000c101906 */
[----:B------:R-:W-:-:S05]  /*0150*/  IADD3 R5, P0, PT, R0, R5, RZ ;  /* 0x0000000500057210 */ /* 0x000fca0007f1e0ff */
[----:B------:R-:W-:Y:S01]  /*0160*/  IMAD.X R4, RZ, RZ, R4, P0 ;  /* 0x000000ffff047224 */ /* 0x000fe200000e0604 */
[----:B------:R-:W-:-:S04]  /*0170*/  ISETP.GE.U32.AND P0, PT, R5, UR10, PT ;  /* 0x0000000a05007c0c */ /* 0x000fc8000bf06070 */
[----:B------:R-:W-:-:S13]  /*0180*/  ISETP.GE.U32.AND.EX P0, PT, R4, UR11, PT, P0 ;  /* 0x0000000b04007c0c */ /* 0x000fda000bf06100 */
[----:B0-----:R-:W-:Y:S05]  /*0190*/  @!P0 BRA `(.L_x_0) ;  /* 0xfffffffc00d48947 */ /* 0x001fea000383ffff */
[----:B------:R-:W-:Y:S05]  /*01a0*/  EXIT ;  /* 0x000000000000794d */ /* 0x000fea0003800000 */
.L_x_1:
[----:B------:R-:W-:-:S00]  /*01b0*/  BRA `(.L_x_1) ;  /* 0xfffffffc00fc7947 */ /* 0x000fc0000383ffff */
[----:B------:R-:W-:-:S00]  /*01c0*/  NOP ;  /* 0x0000000000007918 */ /* 0x000fc00000000000 */
        /* <DEDUP_REMOVED lines=11> */
.L_x_3:


//--------------------- .text._Z15readonly_float4P6float4mPjS1_S1_S1_ --------------------------
	.section	.text._Z15readonly_float4P6float4mPjS1_S1_S1_,"ax",@progbits
	.align	128
        .global         _Z15readonly_float4P6float4mPjS1_S1_S1_
        .type           _Z15readonly_float4P6float4mPjS1_S1_S1_,@function
        .size           _Z15readonly_float4P6float4mPjS1_S1_S1_,(.L_x_4 - _Z15readonly_float4P6float4mPjS1_S1_S1_)
        .other          _Z15readonly_float4P6float4mPjS1_S1_S1_,@"STO_CUDA_ENTRY STV_DEFAULT"
_Z15readonly_float4P6float4mPjS1_S1_S1_:
.text._Z15readonly_float4P6float4mPjS1_S1_S1_:
        /* <DEDUP_REMOVED lines=9> */
[----:B------:R-:W0:Y:S01]  /*0090*/  LDCU.64 UR6, c[0x0][0x380] ;  /* 0x00007000ff0677ac */ /* 0x000e220008000a00 */
[----:B------:R-:W1:Y:S01]  /*00a0*/  LDCU.64 UR4, c[0x0][0x358] ;  /* 0x00006b00ff0477ac */ /* 0x000e620008000a00 */
[----:B0-----:R-:W-:-:S04]  /*00b0*/  LEA R2, P0, R0, UR6, 0x4 ;  /* 0x0000000600027c11 */ /* 0x001fc8000f8020ff */
[----:B------:R-:W-:-:S05]  /*00c0*/  LEA.HI.X R3, R0, UR7, RZ, 0x4, P0 ;  /* 0x0000000700037c11 */ /* 0x000fca00080f24ff */
[----:B-1----:R-:W2:Y:S02]  /*00d0*/  LDG.E.128 R4, desc[UR4][R2.64] ;  /* 0x0000000402047981 */ /* 0x002ea4000c1e1d00 */
[----:B--2---:R-:W-:Y:S02]  /*00e0*/  FSETP.NEU.AND P0, PT, R5, 1, PT ;  /* 0x3f8000000500780b */ /* 0x004fe40003f0d000 */
[----:B------:R-:W-:Y:S02]  /*00f0*/  FSETP.NEU.AND P1, PT, R7, 1, PT ;  /* 0x3f8000000700780b */ /* 0x000fe40003f2d000 */
[----:B------:R-:W-:-:S04]  /*0100*/  FSETP.NEU.AND P0, PT, R4, 1, P0 ;  /* 0x3f8000000400780b */ /* 0x000fc8000070d000 */
[----:B------:R-:W-:-:S13]  /*0110*/  FSETP.NEU.AND P0, PT, R6, 1, P0 ;  /* 0x3f8000000600780b */ /* 0x000fda000070d000 */
[----:B------:R-:W-:Y:S05]  /*0120*/  @P0 EXIT P1 ;  /* 0x000000000000094d */ /* 0x000fea0000800000 */
[----:B------:R-:W-:-:S05]  /*0130*/  IMAD.MOV.U32 R5, RZ, RZ, 0x3f800000 ;  /* 0x3f800000ff057424 */ /* 0x000fca00078e00ff */
[----:B------:R-:W-:Y:S01]  /*0140*/  STG.E desc[UR4][R2.64], R5 ;  /* 0x0000000502007986 */ /* 0x000fe2000c101904 */
[----:B------:R-:W-:Y:S05]  /*0150*/  EXIT ;  /* 0x000000000000794d */ /* 0x000fea0003800000 */
.L_x_2:
        /* <DEDUP_REMOVED lines=10> */
.L_x_4:


//--------------------- .nv.shared.reserved.0     --------------------------
	.section	.nv.shared.reserved.0,"aw",@nobits
	.weak		__nv_reservedSMEM_offset_0_alias
	.size		__nv_reservedSMEM_offset_0_alias, 0, 64
	.other		__nv_reservedSMEM_offset_0_alias,@"STO_CUDA_RESERVED_SHARED STV_DEFAULT"
__nv_reservedSMEM_offset_0_alias:
	.zero		0
	.zero		64


//--------------------- .nv.constant0._Z26readonly_gridstride_float4P6float4m --------------------------
	.section	.nv.constant0._Z26readonly_gridstride_float4P6float4m,"a",@progbits
	.sectionflags	@""
	.align	4
.nv.constant0._Z26readonly_gridstride_float4P6float4m:
	.zero		912


//--------------------- .nv.constant0._Z15readonly_float4P6float4mPjS1_S1_S1_ --------------------------
	.section	.nv.constant0._Z15readonly_float4P6float4mPjS1_S1_S1_,"a",@progbits
	.sectionflags	@""
	.align	4
.nv.constant0._Z15readonly_float4P6float4mPjS1_S1_S1_:
	.zero		944


//--------------------- SYMBOLS --------------------------

	.type		.nv.reservedSmem.offset0,@object
	.size		.nv.reservedSmem.offset0,0x4
